//
// Generated by NVIDIA NVVM Compiler
//
// Compiler Build ID: CL-36424714
// Cuda compilation tools, release 13.0, V13.0.88
// Based on NVVM 20.0.0
//

.version 9.0
.target sm_100
.address_size 64

	// .globl	_ZN3cub18CUB_300001_SM_10006detail11EmptyKernelIvEEvv
.global .align 1 .b8 _ZN41_INTERNAL_8052d349_4_k_cu_b787128e_2553724cuda3std3__45__cpo5beginE[1];
.global .align 1 .b8 _ZN41_INTERNAL_8052d349_4_k_cu_b787128e_2553724cuda3std3__45__cpo3endE[1];
.global .align 1 .b8 _ZN41_INTERNAL_8052d349_4_k_cu_b787128e_2553724cuda3std3__45__cpo6cbeginE[1];
.global .align 1 .b8 _ZN41_INTERNAL_8052d349_4_k_cu_b787128e_2553724cuda3std3__45__cpo4cendE[1];
.global .align 1 .b8 _ZN41_INTERNAL_8052d349_4_k_cu_b787128e_2553724cuda3std3__45__cpo6rbeginE[1];
.global .align 1 .b8 _ZN41_INTERNAL_8052d349_4_k_cu_b787128e_2553724cuda3std3__45__cpo4rendE[1];
.global .align 1 .b8 _ZN41_INTERNAL_8052d349_4_k_cu_b787128e_2553724cuda3std3__45__cpo7crbeginE[1];
.global .align 1 .b8 _ZN41_INTERNAL_8052d349_4_k_cu_b787128e_2553724cuda3std3__45__cpo5crendE[1];
.global .align 1 .b8 _ZN41_INTERNAL_8052d349_4_k_cu_b787128e_2553724cuda3std3__443_GLOBAL__N__8052d349_4_k_cu_b787128e_2553726ignoreE[1];
.global .align 1 .b8 _ZN41_INTERNAL_8052d349_4_k_cu_b787128e_2553724cuda3std3__419piecewise_constructE[1];
.global .align 1 .b8 _ZN41_INTERNAL_8052d349_4_k_cu_b787128e_2553724cuda3std3__48in_placeE[1];
.global .align 1 .b8 _ZN41_INTERNAL_8052d349_4_k_cu_b787128e_2553724cuda3std3__420unreachable_sentinelE[1];
.global .align 1 .b8 _ZN41_INTERNAL_8052d349_4_k_cu_b787128e_2553724cuda3std3__47nulloptE[1];
.global .align 1 .b8 _ZN41_INTERNAL_8052d349_4_k_cu_b787128e_2553724cuda3std3__48unexpectE[1];
.global .align 1 .b8 _ZN41_INTERNAL_8052d349_4_k_cu_b787128e_2553724cuda3std6ranges3__45__cpo4swapE[1];
.global .align 1 .b8 _ZN41_INTERNAL_8052d349_4_k_cu_b787128e_2553724cuda3std6ranges3__45__cpo9iter_moveE[1];
.global .align 1 .b8 _ZN41_INTERNAL_8052d349_4_k_cu_b787128e_2553724cuda3std6ranges3__45__cpo5beginE[1];
.global .align 1 .b8 _ZN41_INTERNAL_8052d349_4_k_cu_b787128e_2553724cuda3std6ranges3__45__cpo3endE[1];
.global .align 1 .b8 _ZN41_INTERNAL_8052d349_4_k_cu_b787128e_2553724cuda3std6ranges3__45__cpo6cbeginE[1];
.global .align 1 .b8 _ZN41_INTERNAL_8052d349_4_k_cu_b787128e_2553724cuda3std6ranges3__45__cpo4cendE[1];
.global .align 1 .b8 _ZN41_INTERNAL_8052d349_4_k_cu_b787128e_2553724cuda3std6ranges3__45__cpo7advanceE[1];
.global .align 1 .b8 _ZN41_INTERNAL_8052d349_4_k_cu_b787128e_2553724cuda3std6ranges3__45__cpo9iter_swapE[1];
.global .align 1 .b8 _ZN41_INTERNAL_8052d349_4_k_cu_b787128e_2553724cuda3std6ranges3__45__cpo4nextE[1];
.global .align 1 .b8 _ZN41_INTERNAL_8052d349_4_k_cu_b787128e_2553724cuda3std6ranges3__45__cpo4prevE[1];
.global .align 1 .b8 _ZN41_INTERNAL_8052d349_4_k_cu_b787128e_2553724cuda3std6ranges3__45__cpo4dataE[1];
.global .align 1 .b8 _ZN41_INTERNAL_8052d349_4_k_cu_b787128e_2553724cuda3std6ranges3__45__cpo5cdataE[1];
.global .align 1 .b8 _ZN41_INTERNAL_8052d349_4_k_cu_b787128e_2553724cuda3std6ranges3__45__cpo4sizeE[1];
.global .align 1 .b8 _ZN41_INTERNAL_8052d349_4_k_cu_b787128e_2553724cuda3std6ranges3__45__cpo5ssizeE[1];
.global .align 1 .b8 _ZN41_INTERNAL_8052d349_4_k_cu_b787128e_2553724cuda3std6ranges3__45__cpo8distanceE[1];
.global .align 1 .b8 _ZN41_INTERNAL_8052d349_4_k_cu_b787128e_2553726thrust24THRUST_300001_SM_1000_NS6system6detail10sequential3seqE[1];
.global .align 1 .b8 _ZN41_INTERNAL_8052d349_4_k_cu_b787128e_2553726thrust24THRUST_300001_SM_1000_NS12placeholders2_1E[1];
.global .align 1 .b8 _ZN41_INTERNAL_8052d349_4_k_cu_b787128e_2553726thrust24THRUST_300001_SM_1000_NS12placeholders2_2E[1];
.global .align 1 .b8 _ZN41_INTERNAL_8052d349_4_k_cu_b787128e_2553726thrust24THRUST_300001_SM_1000_NS12placeholders2_3E[1];
.global .align 1 .b8 _ZN41_INTERNAL_8052d349_4_k_cu_b787128e_2553726thrust24THRUST_300001_SM_1000_NS12placeholders2_4E[1];
.global .align 1 .b8 _ZN41_INTERNAL_8052d349_4_k_cu_b787128e_2553726thrust24THRUST_300001_SM_1000_NS12placeholders2_5E[1];
.global .align 1 .b8 _ZN41_INTERNAL_8052d349_4_k_cu_b787128e_2553726thrust24THRUST_300001_SM_1000_NS12placeholders2_6E[1];
.global .align 1 .b8 _ZN41_INTERNAL_8052d349_4_k_cu_b787128e_2553726thrust24THRUST_300001_SM_1000_NS12placeholders2_7E[1];
.global .align 1 .b8 _ZN41_INTERNAL_8052d349_4_k_cu_b787128e_2553726thrust24THRUST_300001_SM_1000_NS12placeholders2_8E[1];
.global .align 1 .b8 _ZN41_INTERNAL_8052d349_4_k_cu_b787128e_2553726thrust24THRUST_300001_SM_1000_NS12placeholders2_9E[1];
.global .align 1 .b8 _ZN41_INTERNAL_8052d349_4_k_cu_b787128e_2553726thrust24THRUST_300001_SM_1000_NS12placeholders3_10E[1];

.visible .entry _ZN3cub18CUB_300001_SM_10006detail11EmptyKernelIvEEvv()
{


	ret;

}


// ===== COMPILED SASS (sm_100) =====

	.target	sm_100

	.elftype	@"ET_EXEC"


//--------------------- .note.nv.tkinfo           --------------------------
	.section	.note.nv.tkinfo,"",@"SHT_NOTE"
	.sectionflags	@"SHF_NOTE_NV_TKINFO"
	.tkinfo
        /*0018*/ 	.word	0x00000002
        /*0030*/ 	.string	""
        /*0030*/ 	.string	"ptxas"
        /*0030*/ 	.string	"Cuda compilation tools, release 13.0, V13.0.88"
        /*0030*/ 	.string	"Build cuda_13.0.r13.0/compiler.36424714_0"
        /*0030*/ 	.string	"-arch sm_100 -m 64 "



//--------------------- .note.nv.cuinfo           --------------------------
	.section	.note.nv.cuinfo,"",@"SHT_NOTE"
	.sectionflags	@"SHF_NOTE_NV_CUINFO"
        /*0018*/ 	.short	0x0002
        /*001a*/ 	.short	0x0064
        /*001c*/ 	.short	0x0082
	.zero		2


//--------------------- .nv.info                  --------------------------
	.section	.nv.info,"",@"SHT_CUDA_INFO"
	.align	4


	//----- nvinfo : EIATTR_REGCOUNT
	.align		4
        /*0000*/ 	.byte	0x04, 0x2f
        /*0002*/ 	.short	(.L_41 - .L_40)
	.align		4
.L_40:
        /*0004*/ 	.word	index@(_ZN3cub18CUB_300001_SM_10006detail11EmptyKernelIvEEvv)
        /*0008*/ 	.word	0x00000004


	//----- nvinfo : EIATTR_FRAME_SIZE
	.align		4
.L_41:
        /*000c*/ 	.byte	0x04, 0x11
        /*000e*/ 	.short	(.L_43 - .L_42)
	.align		4
.L_42:
        /*0010*/ 	.word	index@(_ZN3cub18CUB_300001_SM_10006detail11EmptyKernelIvEEvv)
        /*0014*/ 	.word	0x00000000


	//----- nvinfo : EIATTR_MIN_STACK_SIZE
	.align		4
.L_43:
        /*0018*/ 	.byte	0x04, 0x12
        /*001a*/ 	.short	(.L_45 - .L_44)
	.align		4
.L_44:
        /*001c*/ 	.word	index@(_ZN3cub18CUB_300001_SM_10006detail11EmptyKernelIvEEvv)
        /*0020*/ 	.word	0x00000000
.L_45:


//--------------------- .nv.compat                --------------------------
	.section	.nv.compat,"",@"SHT_CUDA_COMPAT_INFO"
	.align	4
        /*0000*/ 	.byte	0x02, 0x09, 0x00, 0x00, 0x02, 0x02, 0x01, 0x00, 0x02, 0x05, 0x05, 0x00, 0x03, 0x07, 0x01, 0x01
        /*0010*/ 	.byte	0x02, 0x03, 0x00, 0x00, 0x02, 0x06, 0x01, 0x00, 0x04, 0x0b, 0x08, 0x00, 0x09, 0x00, 0x00, 0x00
        /*0020*/ 	.byte	0x00, 0x00, 0x00, 0x00


//--------------------- .nv.info._ZN3cub18CUB_300001_SM_10006detail11EmptyKernelIvEEvv --------------------------
	.section	.nv.info._ZN3cub18CUB_300001_SM_10006detail11EmptyKernelIvEEvv,"",@"SHT_CUDA_INFO"
	.sectionflags	@""
	.align	4


	//----- nvinfo : EIATTR_CUDA_API_VERSION
	.align		4
        /*0000*/ 	.byte	0x04, 0x37
        /*0002*/ 	.short	(.L_47 - .L_46)
.L_46:
        /*0004*/ 	.word	0x00000082


	//----- nvinfo : EIATTR_SPARSE_MMA_MASK
	.align		4
.L_47:
        /*0008*/ 	.byte	0x03, 0x50
        /*000a*/ 	.short	0x0000


	//----- nvinfo : EIATTR_MAXREG_COUNT
	.align		4
        /*000c*/ 	.byte	0x03, 0x1b
        /*000e*/ 	.short	0x00ff


	//----- nvinfo : EIATTR_MERCURY_ISA_VERSION
	.align		4
        /*0010*/ 	.byte	0x03, 0x5f
        /*0012*/ 	.short	0x0101


	//----- nvinfo : EIATTR_VRC_CTA_INIT_COUNT
	.align		4
        /*0014*/ 	.byte	0x02, 0x4a
	.zero		1
	.zero		1


	//----- nvinfo : EIATTR_EXIT_INSTR_OFFSETS
	.align		4
        /*0018*/ 	.byte	0x04, 0x1c
        /*001a*/ 	.short	(.L_49 - .L_48)


	//   ....[0]....
.L_48:
        /*001c*/ 	.word	0x00000010


	//----- nvinfo : EIATTR_SW_WAR
	.align		4
.L_49:
        /*0020*/ 	.byte	0x04, 0x36
        /*0022*/ 	.short	(.L_51 - .L_50)
.L_50:
        /*0024*/ 	.word	0x00000008
.L_51:


//--------------------- .nv.callgraph             --------------------------
	.section	.nv.callgraph,"",@"SHT_CUDA_CALLGRAPH"
	.align	4
	.sectionentsize	8
	.align		4
        /*0000*/ 	.word	0x00000000
	.align		4
        /*0004*/ 	.word	0xffffffff
	.align		4
        /*0008*/ 	.word	0x00000000
	.align		4
        /*000c*/ 	.word	0xfffffffe
	.align		4
        /*0010*/ 	.word	0x00000000
	.align		4
        /*0014*/ 	.word	0xfffffffd
	.align		4
        /*0018*/ 	.word	0x00000000
	.align		4
        /*001c*/ 	.word	0xfffffffc


//--------------------- .nv.constant4             --------------------------
	.section	.nv.constant4,"a",@progbits
	.align	8
	.align		8
.nv.constant4:
        /*0000*/ 	.dword	_ZN41_INTERNAL_8052d349_4_k_cu_b787128e_2556924cuda3std3__45__cpo5beginE
	.align		8
        /*0008*/ 	.dword	_ZN41_INTERNAL_8052d349_4_k_cu_b787128e_2556924cuda3std3__45__cpo3endE
	.align		8
        /*0010*/ 	.dword	_ZN41_INTERNAL_8052d349_4_k_cu_b787128e_2556924cuda3std3__45__cpo6cbeginE
	.align		8
        /*0018*/ 	.dword	_ZN41_INTERNAL_8052d349_4_k_cu_b787128e_2556924cuda3std3__45__cpo4cendE
	.align		8
        /*0020*/ 	.dword	_ZN41_INTERNAL_8052d349_4_k_cu_b787128e_2556924cuda3std3__45__cpo6rbeginE
	.align		8
        /*0028*/ 	.dword	_ZN41_INTERNAL_8052d349_4_k_cu_b787128e_2556924cuda3std3__45__cpo4rendE
	.align		8
        /*0030*/ 	.dword	_ZN41_INTERNAL_8052d349_4_k_cu_b787128e_2556924cuda3std3__45__cpo7crbeginE
	.align		8
        /*0038*/ 	.dword	_ZN41_INTERNAL_8052d349_4_k_cu_b787128e_2556924cuda3std3__45__cpo5crendE
	.align		8
        /*0040*/ 	.dword	_ZN41_INTERNAL_8052d349_4_k_cu_b787128e_2556924cuda3std3__443_GLOBAL__N__8052d349_4_k_cu_b787128e_2556926ignoreE
	.align		8
        /*0048*/ 	.dword	_ZN41_INTERNAL_8052d349_4_k_cu_b787128e_2556924cuda3std3__419piecewise_constructE
	.align		8
        /*0050*/ 	.dword	_ZN41_INTERNAL_8052d349_4_k_cu_b787128e_2556924cuda3std3__48in_placeE
	.align		8
        /*0058*/ 	.dword	_ZN41_INTERNAL_8052d349_4_k_cu_b787128e_2556924cuda3std3__420unreachable_sentinelE
	.align		8
        /*0060*/ 	.dword	_ZN41_INTERNAL_8052d349_4_k_cu_b787128e_2556924cuda3std3__47nulloptE
	.align		8
        /*0068*/ 	.dword	_ZN41_INTERNAL_8052d349_4_k_cu_b787128e_2556924cuda3std3__48unexpectE
	.align		8
        /*0070*/ 	.dword	_ZN41_INTERNAL_8052d349_4_k_cu_b787128e_2556924cuda3std6ranges3__45__cpo4swapE
	.align		8
        /*0078*/ 	.dword	_ZN41_INTERNAL_8052d349_4_k_cu_b787128e_2556924cuda3std6ranges3__45__cpo9iter_moveE
	.align		8
        /*0080*/ 	.dword	_ZN41_INTERNAL_8052d349_4_k_cu_b787128e_2556924cuda3std6ranges3__45__cpo5beginE
	.align		8
        /*0088*/ 	.dword	_ZN41_INTERNAL_8052d349_4_k_cu_b787128e_2556924cuda3std6ranges3__45__cpo3endE
	.align		8
        /*0090*/ 	.dword	_ZN41_INTERNAL_8052d349_4_k_cu_b787128e_2556924cuda3std6ranges3__45__cpo6cbeginE
	.align		8
        /*0098*/ 	.dword	_ZN41_INTERNAL_8052d349_4_k_cu_b787128e_2556924cuda3std6ranges3__45__cpo4cendE
	.align		8
        /*00a0*/ 	.dword	_ZN41_INTERNAL_8052d349_4_k_cu_b787128e_2556924cuda3std6ranges3__45__cpo7advanceE
	.align		8
        /*00a8*/ 	.dword	_ZN41_INTERNAL_8052d349_4_k_cu_b787128e_2556924cuda3std6ranges3__45__cpo9iter_swapE
	.align		8
        /*00b0*/ 	.dword	_ZN41_INTERNAL_8052d349_4_k_cu_b787128e_2556924cuda3std6ranges3__45__cpo4nextE
	.align		8
        /*00b8*/ 	.dword	_ZN41_INTERNAL_8052d349_4_k_cu_b787128e_2556924cuda3std6ranges3__45__cpo4prevE
	.align		8
        /*00c0*/ 	.dword	_ZN41_INTERNAL_8052d349_4_k_cu_b787128e_2556924cuda3std6ranges3__45__cpo4dataE
	.align		8
        /*00c8*/ 	.dword	_ZN41_INTERNAL_8052d349_4_k_cu_b787128e_2556924cuda3std6ranges3__45__cpo5cdataE
	.align		8
        /*00d0*/ 	.dword	_ZN41_INTERNAL_8052d349_4_k_cu_b787128e_2556924cuda3std6ranges3__45__cpo4sizeE
	.align		8
        /*00d8*/ 	.dword	_ZN41_INTERNAL_8052d349_4_k_cu_b787128e_2556924cuda3std6ranges3__45__cpo5ssizeE
	.align		8
        /*00e0*/ 	.dword	_ZN41_INTERNAL_8052d349_4_k_cu_b787128e_2556924cuda3std6ranges3__45__cpo8distanceE
	.align		8
        /*00e8*/ 	.dword	_ZN41_INTERNAL_8052d349_4_k_cu_b787128e_2556926thrust24THRUST_300001_SM_1000_NS6system6detail10sequential3seqE
	.align		8
        /*00f0*/ 	.dword	_ZN41_INTERNAL_8052d349_4_k_cu_b787128e_2556926thrust24THRUST_300001_SM_1000_NS12placeholders2_1E
	.align		8
        /*00f8*/ 	.dword	_ZN41_INTERNAL_8052d349_4_k_cu_b787128e_2556926thrust24THRUST_300001_SM_1000_NS12placeholders2_2E
	.align		8
        /*0100*/ 	.dword	_ZN41_INTERNAL_8052d349_4_k_cu_b787128e_2556926thrust24THRUST_300001_SM_1000_NS12placeholders2_3E
	.align		8
        /*0108*/ 	.dword	_ZN41_INTERNAL_8052d349_4_k_cu_b787128e_2556926thrust24THRUST_300001_SM_1000_NS12placeholders2_4E
	.align		8
        /*0110*/ 	.dword	_ZN41_INTERNAL_8052d349_4_k_cu_b787128e_2556926thrust24THRUST_300001_SM_1000_NS12placeholders2_5E
	.align		8
        /*0118*/ 	.dword	_ZN41_INTERNAL_8052d349_4_k_cu_b787128e_2556926thrust24THRUST_300001_SM_1000_NS12placeholders2_6E
	.align		8
        /*0120*/ 	.dword	_ZN41_INTERNAL_8052d349_4_k_cu_b787128e_2556926thrust24THRUST_300001_SM_1000_NS12placeholders2_7E
	.align		8
        /*0128*/ 	.dword	_ZN41_INTERNAL_8052d349_4_k_cu_b787128e_2556926thrust24THRUST_300001_SM_1000_NS12placeholders2_8E
	.align		8
        /*0130*/ 	.dword	_ZN41_INTERNAL_8052d349_4_k_cu_b787128e_2556926thrust24THRUST_300001_SM_1000_NS12placeholders2_9E
	.align		8
        /*0138*/ 	.dword	_ZN41_INTERNAL_8052d349_4_k_cu_b787128e_2556926thrust24THRUST_300001_SM_1000_NS12placeholders3_10E


//--------------------- .text._ZN3cub18CUB_300001_SM_10006detail11EmptyKernelIvEEvv --------------------------
	.section	.text._ZN3cub18CUB_300001_SM_10006detail11EmptyKernelIvEEvv,"ax",@progbits
	.align	128
        .global         _ZN3cub18CUB_300001_SM_10006detail11EmptyKernelIvEEvv
        .type           _ZN3cub18CUB_300001_SM_10006detail11EmptyKernelIvEEvv,@function
        .size           _ZN3cub18CUB_300001_SM_10006detail11EmptyKernelIvEEvv,(.L_x_1 - _ZN3cub18CUB_300001_SM_10006detail11EmptyKernelIvEEvv)
        .other          _ZN3cub18CUB_300001_SM_10006detail11EmptyKernelIvEEvv,@"STO_CUDA_ENTRY STV_DEFAULT"
_ZN3cub18CUB_300001_SM_10006detail11EmptyKernelIvEEvv:
.text._ZN3cub18CUB_300001_SM_10006detail11EmptyKernelIvEEvv:
[----:B------:R-:W-:Y:S01]  /*0000*/  LDC R1, c[0x0][0x37c] ;  /* 0x0000df00ff017b82 */ /* 0x000fe20000000800 */
[----:B------:R-:W-:Y:S05]  /*0010*/  EXIT ;  /* 0x000000000000794d */ /* 0x000fea0003800000 */
.L_x_0:
[----:B------:R-:W-:-:S00]  /*0020*/  BRA `(.L_x_0) ;  /* 0xfffffffc00fc7947 */ /* 0x000fc0000383ffff */
[----:B------:R-:W-:-:S00]  /*0030*/  NOP ;  /* 0x0000000000007918 */ /* 0x000fc00000000000 */
        /* <DEDUP_REMOVED lines=12> */
.L_x_1:


//--------------------- .nv.shared.reserved.0     --------------------------
	.section	.nv.shared.reserved.0,"aw",@nobits
	.weak		__nv_reservedSMEM_offset_0_alias
	.size		__nv_reservedSMEM_offset_0_alias, 0, 64
	.other		__nv_reservedSMEM_offset_0_alias,@"STO_CUDA_RESERVED_SHARED STV_DEFAULT"
__nv_reservedSMEM_offset_0_alias:
	.zero		0
	.zero		64


//--------------------- .nv.global                --------------------------
	.section	.nv.global,"aw",@nobits
.nv.global:
	.type		_ZN41_INTERNAL_8052d349_4_k_cu_b787128e_2556926thrust24THRUST_300001_SM_1000_NS12placeholders2_5E,@object
	.size		_ZN41_INTERNAL_8052d349_4_k_cu_b787128e_2556926thrust24THRUST_300001_SM_1000_NS12placeholders2_5E,(_ZN41_INTERNAL_8052d349_4_k_cu_b787128e_2556924cuda3std3__45__cpo6cbeginE - _ZN41_INTERNAL_8052d349_4_k_cu_b787128e_2556926thrust24THRUST_300001_SM_1000_NS12placeholders2_5E)
_ZN41_INTERNAL_8052d349_4_k_cu_b787128e_2556926thrust24THRUST_300001_SM_1000_NS12placeholders2_5E:
	.zero		1
	.type		_ZN41_INTERNAL_8052d349_4_k_cu_b787128e_2556924cuda3std3__45__cpo6cbeginE,@object
	.size		_ZN41_INTERNAL_8052d349_4_k_cu_b787128e_2556924cuda3std3__45__cpo6cbeginE,(_ZN41_INTERNAL_8052d349_4_k_cu_b787128e_2556924cuda3std6ranges3__45__cpo6cbeginE - _ZN41_INTERNAL_8052d349_4_k_cu_b787128e_2556924cuda3std3__45__cpo6cbeginE)
_ZN41_INTERNAL_8052d349_4_k_cu_b787128e_2556924cuda3std3__45__cpo6cbeginE:
	.zero		1
	.type		_ZN41_INTERNAL_8052d349_4_k_cu_b787128e_2556924cuda3std6ranges3__45__cpo6cbeginE,@object
	.size		_ZN41_INTERNAL_8052d349_4_k_cu_b787128e_2556924cuda3std6ranges3__45__cpo6cbeginE,(_ZN41_INTERNAL_8052d349_4_k_cu_b787128e_2556924cuda3std3__48in_placeE - _ZN41_INTERNAL_8052d349_4_k_cu_b787128e_2556924cuda3std6ranges3__45__cpo6cbeginE)
_ZN41_INTERNAL_8052d349_4_k_cu_b787128e_2556924cuda3std6ranges3__45__cpo6cbeginE:
	.zero		1
	.type		_ZN41_INTERNAL_8052d349_4_k_cu_b787128e_2556924cuda3std3__48in_placeE,@object
	.size		_ZN41_INTERNAL_8052d349_4_k_cu_b787128e_2556924cuda3std3__48in_placeE,(_ZN41_INTERNAL_8052d349_4_k_cu_b787128e_2556924cuda3std6ranges3__45__cpo4sizeE - _ZN41_INTERNAL_8052d349_4_k_cu_b787128e_2556924cuda3std3__48in_placeE)
_ZN41_INTERNAL_8052d349_4_k_cu_b787128e_2556924cuda3std3__48in_placeE:
	.zero		1
	.type		_ZN41_INTERNAL_8052d349_4_k_cu_b787128e_2556924cuda3std6ranges3__45__cpo4sizeE,@object
	.size		_ZN41_INTERNAL_8052d349_4_k_cu_b787128e_2556924cuda3std6ranges3__45__cpo4sizeE,(_ZN41_INTERNAL_8052d349_4_k_cu_b787128e_2556926thrust24THRUST_300001_SM_1000_NS12placeholders2_9E - _ZN41_INTERNAL_8052d349_4_k_cu_b787128e_2556924cuda3std6ranges3__45__cpo4sizeE)
_ZN41_INTERNAL_8052d349_4_k_cu_b787128e_2556924cuda3std6ranges3__45__cpo4sizeE:
	.zero		1
	.type		_ZN41_INTERNAL_8052d349_4_k_cu_b787128e_2556926thrust24THRUST_300001_SM_1000_NS12placeholders2_9E,@object
	.size		_ZN41_INTERNAL_8052d349_4_k_cu_b787128e_2556926thrust24THRUST_300001_SM_1000_NS12placeholders2_9E,(_ZN41_INTERNAL_8052d349_4_k_cu_b787128e_2556924cuda3std3__45__cpo7crbeginE - _ZN41_INTERNAL_8052d349_4_k_cu_b787128e_2556926thrust24THRUST_300001_SM_1000_NS12placeholders2_9E)
_ZN41_INTERNAL_8052d349_4_k_cu_b787128e_2556926thrust24THRUST_300001_SM_1000_NS12placeholders2_9E:
	.zero		1
	.type		_ZN41_INTERNAL_8052d349_4_k_cu_b787128e_2556924cuda3std3__45__cpo7crbeginE,@object
	.size		_ZN41_INTERNAL_8052d349_4_k_cu_b787128e_2556924cuda3std3__45__cpo7crbeginE,(_ZN41_INTERNAL_8052d349_4_k_cu_b787128e_2556924cuda3std6ranges3__45__cpo4nextE - _ZN41_INTERNAL_8052d349_4_k_cu_b787128e_2556924cuda3std3__45__cpo7crbeginE)
_ZN41_INTERNAL_8052d349_4_k_cu_b787128e_2556924cuda3std3__45__cpo7crbeginE:
	.zero		1
	.type		_ZN41_INTERNAL_8052d349_4_k_cu_b787128e_2556924cuda3std6ranges3__45__cpo4nextE,@object
	.size		_ZN41_INTERNAL_8052d349_4_k_cu_b787128e_2556924cuda3std6ranges3__45__cpo4nextE,(_ZN41_INTERNAL_8052d349_4_k_cu_b787128e_2556924cuda3std6ranges3__45__cpo4swapE - _ZN41_INTERNAL_8052d349_4_k_cu_b787128e_2556924cuda3std6ranges3__45__cpo4nextE)
_ZN41_INTERNAL_8052d349_4_k_cu_b787128e_2556924cuda3std6ranges3__45__cpo4nextE:
	.zero		1
	.type		_ZN41_INTERNAL_8052d349_4_k_cu_b787128e_2556924cuda3std6ranges3__45__cpo4swapE,@object
	.size		_ZN41_INTERNAL_8052d349_4_k_cu_b787128e_2556924cuda3std6ranges3__45__cpo4swapE,(_ZN41_INTERNAL_8052d349_4_k_cu_b787128e_2556926thrust24THRUST_300001_SM_1000_NS12placeholders2_1E - _ZN41_INTERNAL_8052d349_4_k_cu_b787128e_2556924cuda3std6ranges3__45__cpo4swapE)
_ZN41_INTERNAL_8052d349_4_k_cu_b787128e_2556924cuda3std6ranges3__45__cpo4swapE:
	.zero		1
	.type		_ZN41_INTERNAL_8052d349_4_k_cu_b787128e_2556926thrust24THRUST_300001_SM_1000_NS12placeholders2_1E,@object
	.size		_ZN41_INTERNAL_8052d349_4_k_cu_b787128e_2556926thrust24THRUST_300001_SM_1000_NS12placeholders2_1E,(_ZN41_INTERNAL_8052d349_4_k_cu_b787128e_2556926thrust24THRUST_300001_SM_1000_NS12placeholders2_3E - _ZN41_INTERNAL_8052d349_4_k_cu_b787128e_2556926thrust24THRUST_300001_SM_1000_NS12placeholders2_1E)
_ZN41_INTERNAL_8052d349_4_k_cu_b787128e_2556926thrust24THRUST_300001_SM_1000_NS12placeholders2_1E:
	.zero		1
	.type		_ZN41_INTERNAL_8052d349_4_k_cu_b787128e_2556926thrust24THRUST_300001_SM_1000_NS12placeholders2_3E,@object
	.size		_ZN41_INTERNAL_8052d349_4_k_cu_b787128e_2556926thrust24THRUST_300001_SM_1000_NS12placeholders2_3E,(_ZN41_INTERNAL_8052d349_4_k_cu_b787128e_2556924cuda3std3__45__cpo5beginE - _ZN41_INTERNAL_8052d349_4_k_cu_b787128e_2556926thrust24THRUST_300001_SM_1000_NS12placeholders2_3E)
_ZN41_INTERNAL_8052d349_4_k_cu_b787128e_2556926thrust24THRUST_300001_SM_1000_NS12placeholders2_3E:
	.zero		1
	.type		_ZN41_INTERNAL_8052d349_4_k_cu_b787128e_2556924cuda3std3__45__cpo5beginE,@object
	.size		_ZN41_INTERNAL_8052d349_4_k_cu_b787128e_2556924cuda3std3__45__cpo5beginE,(_ZN41_INTERNAL_8052d349_4_k_cu_b787128e_2556924cuda3std6ranges3__45__cpo5beginE - _ZN41_INTERNAL_8052d349_4_k_cu_b787128e_2556924cuda3std3__45__cpo5beginE)
_ZN41_INTERNAL_8052d349_4_k_cu_b787128e_2556924cuda3std3__45__cpo5beginE:
	.zero		1
	.type		_ZN41_INTERNAL_8052d349_4_k_cu_b787128e_2556924cuda3std6ranges3__45__cpo5beginE,@object
	.size		_ZN41_INTERNAL_8052d349_4_k_cu_b787128e_2556924cuda3std6ranges3__45__cpo5beginE,(_ZN41_INTERNAL_8052d349_4_k_cu_b787128e_2556924cuda3std3__443_GLOBAL__N__8052d349_4_k_cu_b787128e_2556926ignoreE - _ZN41_INTERNAL_8052d349_4_k_cu_b787128e_2556924cuda3std6ranges3__45__cpo5beginE)
_ZN41_INTERNAL_8052d349_4_k_cu_b787128e_2556924cuda3std6ranges3__45__cpo5beginE:
	.zero		1
	.type		_ZN41_INTERNAL_8052d349_4_k_cu_b787128e_2556924cuda3std3__443_GLOBAL__N__8052d349_4_k_cu_b787128e_2556926ignoreE,@object
	.size		_ZN41_INTERNAL_8052d349_4_k_cu_b787128e_2556924cuda3std3__443_GLOBAL__N__8052d349_4_k_cu_b787128e_2556926ignoreE,(_ZN41_INTERNAL_8052d349_4_k_cu_b787128e_2556924cuda3std6ranges3__45__cpo4dataE - _ZN41_INTERNAL_8052d349_4_k_cu_b787128e_2556924cuda3std3__443_GLOBAL__N__8052d349_4_k_cu_b787128e_2556926ignoreE)
_ZN41_INTERNAL_8052d349_4_k_cu_b787128e_2556924cuda3std3__443_GLOBAL__N__8052d349_4_k_cu_b787128e_2556926ignoreE:
	.zero		1
	.type		_ZN41_INTERNAL_8052d349_4_k_cu_b787128e_2556924cuda3std6ranges3__45__cpo4dataE,@object
	.size		_ZN41_INTERNAL_8052d349_4_k_cu_b787128e_2556924cuda3std6ranges3__45__cpo4dataE,(_ZN41_INTERNAL_8052d349_4_k_cu_b787128e_2556926thrust24THRUST_300001_SM_1000_NS12placeholders2_7E - _ZN41_INTERNAL_8052d349_4_k_cu_b787128e_2556924cuda3std6ranges3__45__cpo4dataE)
_ZN41_INTERNAL_8052d349_4_k_cu_b787128e_2556924cuda3std6ranges3__45__cpo4dataE:
	.zero		1
	.type		_ZN41_INTERNAL_8052d349_4_k_cu_b787128e_2556926thrust24THRUST_300001_SM_1000_NS12placeholders2_7E,@object
	.size		_ZN41_INTERNAL_8052d349_4_k_cu_b787128e_2556926thrust24THRUST_300001_SM_1000_NS12placeholders2_7E,(_ZN41_INTERNAL_8052d349_4_k_cu_b787128e_2556924cuda3std3__45__cpo6rbeginE - _ZN41_INTERNAL_8052d349_4_k_cu_b787128e_2556926thrust24THRUST_300001_SM_1000_NS12placeholders2_7E)
_ZN41_INTERNAL_8052d349_4_k_cu_b787128e_2556926thrust24THRUST_300001_SM_1000_NS12placeholders2_7E:
	.zero		1
	.type		_ZN41_INTERNAL_8052d349_4_k_cu_b787128e_2556924cuda3std3__45__cpo6rbeginE,@object
	.size		_ZN41_INTERNAL_8052d349_4_k_cu_b787128e_2556924cuda3std3__45__cpo6rbeginE,(_ZN41_INTERNAL_8052d349_4_k_cu_b787128e_2556924cuda3std6ranges3__45__cpo7advanceE - _ZN41_INTERNAL_8052d349_4_k_cu_b787128e_2556924cuda3std3__45__cpo6rbeginE)
_ZN41_INTERNAL_8052d349_4_k_cu_b787128e_2556924cuda3std3__45__cpo6rbeginE:
	.zero		1
	.type		_ZN41_INTERNAL_8052d349_4_k_cu_b787128e_2556924cuda3std6ranges3__45__cpo7advanceE,@object
	.size		_ZN41_INTERNAL_8052d349_4_k_cu_b787128e_2556924cuda3std6ranges3__45__cpo7advanceE,(_ZN41_INTERNAL_8052d349_4_k_cu_b787128e_2556924cuda3std3__47nulloptE - _ZN41_INTERNAL_8052d349_4_k_cu_b787128e_2556924cuda3std6ranges3__45__cpo7advanceE)
_ZN41_INTERNAL_8052d349_4_k_cu_b787128e_2556924cuda3std6ranges3__45__cpo7advanceE:
	.zero		1
	.type		_ZN41_INTERNAL_8052d349_4_k_cu_b787128e_2556924cuda3std3__47nulloptE,@object
	.size		_ZN41_INTERNAL_8052d349_4_k_cu_b787128e_2556924cuda3std3__47nulloptE,(_ZN41_INTERNAL_8052d349_4_k_cu_b787128e_2556924cuda3std6ranges3__45__cpo8distanceE - _ZN41_INTERNAL_8052d349_4_k_cu_b787128e_2556924cuda3std3__47nulloptE)
_ZN41_INTERNAL_8052d349_4_k_cu_b787128e_2556924cuda3std3__47nulloptE:
	.zero		1
	.type		_ZN41_INTERNAL_8052d349_4_k_cu_b787128e_2556924cuda3std6ranges3__45__cpo8distanceE,@object
	.size		_ZN41_INTERNAL_8052d349_4_k_cu_b787128e_2556924cuda3std6ranges3__45__cpo8distanceE,(_ZN41_INTERNAL_8052d349_4_k_cu_b787128e_2556926thrust24THRUST_300001_SM_1000_NS12placeholders2_6E - _ZN41_INTERNAL_8052d349_4_k_cu_b787128e_2556924cuda3std6ranges3__45__cpo8distanceE)
_ZN41_INTERNAL_8052d349_4_k_cu_b787128e_2556924cuda3std6ranges3__45__cpo8distanceE:
	.zero		1
	.type		_ZN41_INTERNAL_8052d349_4_k_cu_b787128e_2556926thrust24THRUST_300001_SM_1000_NS12placeholders2_6E,@object
	.size		_ZN41_INTERNAL_8052d349_4_k_cu_b787128e_2556926thrust24THRUST_300001_SM_1000_NS12placeholders2_6E,(_ZN41_INTERNAL_8052d349_4_k_cu_b787128e_2556924cuda3std3__45__cpo4cendE - _ZN41_INTERNAL_8052d349_4_k_cu_b787128e_2556926thrust24THRUST_300001_SM_1000_NS12placeholders2_6E)
_ZN41_INTERNAL_8052d349_4_k_cu_b787128e_2556926thrust24THRUST_300001_SM_1000_NS12placeholders2_6E:
	.zero		1
	.type		_ZN41_INTERNAL_8052d349_4_k_cu_b787128e_2556924cuda3std3__45__cpo4cendE,@object
	.size		_ZN41_INTERNAL_8052d349_4_k_cu_b787128e_2556924cuda3std3__45__cpo4cendE,(_ZN41_INTERNAL_8052d349_4_k_cu_b787128e_2556924cuda3std6ranges3__45__cpo4cendE - _ZN41_INTERNAL_8052d349_4_k_cu_b787128e_2556924cuda3std3__45__cpo4cendE)
_ZN41_INTERNAL_8052d349_4_k_cu_b787128e_2556924cuda3std3__45__cpo4cendE:
	.zero		1
	.type		_ZN41_INTERNAL_8052d349_4_k_cu_b787128e_2556924cuda3std6ranges3__45__cpo4cendE,@object
	.size		_ZN41_INTERNAL_8052d349_4_k_cu_b787128e_2556924cuda3std6ranges3__45__cpo4cendE,(_ZN41_INTERNAL_8052d349_4_k_cu_b787128e_2556924cuda3std3__420unreachable_sentinelE - _ZN41_INTERNAL_8052d349_4_k_cu_b787128e_2556924cuda3std6ranges3__45__cpo4cendE)
_ZN41_INTERNAL_8052d349_4_k_cu_b787128e_2556924cuda3std6ranges3__45__cpo4cendE:
	.zero		1
	.type		_ZN41_INTERNAL_8052d349_4_k_cu_b787128e_2556924cuda3std3__420unreachable_sentinelE,@object
	.size		_ZN41_INTERNAL_8052d349_4_k_cu_b787128e_2556924cuda3std3__420unreachable_sentinelE,(_ZN41_INTERNAL_8052d349_4_k_cu_b787128e_2556924cuda3std6ranges3__45__cpo5ssizeE - _ZN41_INTERNAL_8052d349_4_k_cu_b787128e_2556924cuda3std3__420unreachable_sentinelE)
_ZN41_INTERNAL_8052d349_4_k_cu_b787128e_2556924cuda3std3__420unreachable_sentinelE:
	.zero		1
	.type		_ZN41_INTERNAL_8052d349_4_k_cu_b787128e_2556924cuda3std6ranges3__45__cpo5ssizeE,@object
	.size		_ZN41_INTERNAL_8052d349_4_k_cu_b787128e_2556924cuda3std6ranges3__45__cpo5ssizeE,(_ZN41_INTERNAL_8052d349_4_k_cu_b787128e_2556926thrust24THRUST_300001_SM_1000_NS12placeholders3_10E - _ZN41_INTERNAL_8052d349_4_k_cu_b787128e_2556924cuda3std6ranges3__45__cpo5ssizeE)
_ZN41_INTERNAL_8052d349_4_k_cu_b787128e_2556924cuda3std6ranges3__45__cpo5ssizeE:
	.zero		1
	.type		_ZN41_INTERNAL_8052d349_4_k_cu_b787128e_2556926thrust24THRUST_300001_SM_1000_NS12placeholders3_10E,@object
	.size		_ZN41_INTERNAL_8052d349_4_k_cu_b787128e_2556926thrust24THRUST_300001_SM_1000_NS12placeholders3_10E,(_ZN41_INTERNAL_8052d349_4_k_cu_b787128e_2556924cuda3std3__45__cpo5crendE - _ZN41_INTERNAL_8052d349_4_k_cu_b787128e_2556926thrust24THRUST_300001_SM_1000_NS12placeholders3_10E)
_ZN41_INTERNAL_8052d349_4_k_cu_b787128e_2556926thrust24THRUST_300001_SM_1000_NS12placeholders3_10E:
	.zero		1
	.type		_ZN41_INTERNAL_8052d349_4_k_cu_b787128e_2556924cuda3std3__45__cpo5crendE,@object
	.size		_ZN41_INTERNAL_8052d349_4_k_cu_b787128e_2556924cuda3std3__45__cpo5crendE,(_ZN41_INTERNAL_8052d349_4_k_cu_b787128e_2556924cuda3std6ranges3__45__cpo4prevE - _ZN41_INTERNAL_8052d349_4_k_cu_b787128e_2556924cuda3std3__45__cpo5crendE)
_ZN41_INTERNAL_8052d349_4_k_cu_b787128e_2556924cuda3std3__45__cpo5crendE:
	.zero		1
	.type		_ZN41_INTERNAL_8052d349_4_k_cu_b787128e_2556924cuda3std6ranges3__45__cpo4prevE,@object
	.size		_ZN41_INTERNAL_8052d349_4_k_cu_b787128e_2556924cuda3std6ranges3__45__cpo4prevE,(_ZN41_INTERNAL_8052d349_4_k_cu_b787128e_2556924cuda3std6ranges3__45__cpo9iter_moveE - _ZN41_INTERNAL_8052d349_4_k_cu_b787128e_2556924cuda3std6ranges3__45__cpo4prevE)
_ZN41_INTERNAL_8052d349_4_k_cu_b787128e_2556924cuda3std6ranges3__45__cpo4prevE:
	.zero		1
	.type		_ZN41_INTERNAL_8052d349_4_k_cu_b787128e_2556924cuda3std6ranges3__45__cpo9iter_moveE,@object
	.size		_ZN41_INTERNAL_8052d349_4_k_cu_b787128e_2556924cuda3std6ranges3__45__cpo9iter_moveE,(_ZN41_INTERNAL_8052d349_4_k_cu_b787128e_2556926thrust24THRUST_300001_SM_1000_NS12placeholders2_2E - _ZN41_INTERNAL_8052d349_4_k_cu_b787128e_2556924cuda3std6ranges3__45__cpo9iter_moveE)
_ZN41_INTERNAL_8052d349_4_k_cu_b787128e_2556924cuda3std6ranges3__45__cpo9iter_moveE:
	.zero		1
	.type		_ZN41_INTERNAL_8052d349_4_k_cu_b787128e_2556926thrust24THRUST_300001_SM_1000_NS12placeholders2_2E,@object
	.size		_ZN41_INTERNAL_8052d349_4_k_cu_b787128e_2556926thrust24THRUST_300001_SM_1000_NS12placeholders2_2E,(_ZN41_INTERNAL_8052d349_4_k_cu_b787128e_2556926thrust24THRUST_300001_SM_1000_NS12placeholders2_4E - _ZN41_INTERNAL_8052d349_4_k_cu_b787128e_2556926thrust24THRUST_300001_SM_1000_NS12placeholders2_2E)
_ZN41_INTERNAL_8052d349_4_k_cu_b787128e_2556926thrust24THRUST_300001_SM_1000_NS12placeholders2_2E:
	.zero		1
	.type		_ZN41_INTERNAL_8052d349_4_k_cu_b787128e_2556926thrust24THRUST_300001_SM_1000_NS12placeholders2_4E,@object
	.size		_ZN41_INTERNAL_8052d349_4_k_cu_b787128e_2556926thrust24THRUST_300001_SM_1000_NS12placeholders2_4E,(_ZN41_INTERNAL_8052d349_4_k_cu_b787128e_2556924cuda3std3__45__cpo3endE - _ZN41_INTERNAL_8052d349_4_k_cu_b787128e_2556926thrust24THRUST_300001_SM_1000_NS12placeholders2_4E)
_ZN41_INTERNAL_8052d349_4_k_cu_b787128e_2556926thrust24THRUST_300001_SM_1000_NS12placeholders2_4E:
	.zero		1
	.type		_ZN41_INTERNAL_8052d349_4_k_cu_b787128e_2556924cuda3std3__45__cpo3endE,@object
	.size		_ZN41_INTERNAL_8052d349_4_k_cu_b787128e_2556924cuda3std3__45__cpo3endE,(_ZN41_INTERNAL_8052d349_4_k_cu_b787128e_2556924cuda3std6ranges3__45__cpo3endE - _ZN41_INTERNAL_8052d349_4_k_cu_b787128e_2556924cuda3std3__45__cpo3endE)
_ZN41_INTERNAL_8052d349_4_k_cu_b787128e_2556924cuda3std3__45__cpo3endE:
	.zero		1
	.type		_ZN41_INTERNAL_8052d349_4_k_cu_b787128e_2556924cuda3std6ranges3__45__cpo3endE,@object
	.size		_ZN41_INTERNAL_8052d349_4_k_cu_b787128e_2556924cuda3std6ranges3__45__cpo3endE,(_ZN41_INTERNAL_8052d349_4_k_cu_b787128e_2556924cuda3std3__419piecewise_constructE - _ZN41_INTERNAL_8052d349_4_k_cu_b787128e_2556924cuda3std6ranges3__45__cpo3endE)
_ZN41_INTERNAL_8052d349_4_k_cu_b787128e_2556924cuda3std6ranges3__45__cpo3endE:
	.zero		1
	.type		_ZN41_INTERNAL_8052d349_4_k_cu_b787128e_2556924cuda3std3__419piecewise_constructE,@object
	.size		_ZN41_INTERNAL_8052d349_4_k_cu_b787128e_2556924cuda3std3__419piecewise_constructE,(_ZN41_INTERNAL_8052d349_4_k_cu_b787128e_2556924cuda3std6ranges3__45__cpo5cdataE - _ZN41_INTERNAL_8052d349_4_k_cu_b787128e_2556924cuda3std3__419piecewise_constructE)
_ZN41_INTERNAL_8052d349_4_k_cu_b787128e_2556924cuda3std3__419piecewise_constructE:
	.zero		1
	.type		_ZN41_INTERNAL_8052d349_4_k_cu_b787128e_2556924cuda3std6ranges3__45__cpo5cdataE,@object
	.size		_ZN41_INTERNAL_8052d349_4_k_cu_b787128e_2556924cuda3std6ranges3__45__cpo5cdataE,(_ZN41_INTERNAL_8052d349_4_k_cu_b787128e_2556926thrust24THRUST_300001_SM_1000_NS12placeholders2_8E - _ZN41_INTERNAL_8052d349_4_k_cu_b787128e_2556924cuda3std6ranges3__45__cpo5cdataE)
_ZN41_INTERNAL_8052d349_4_k_cu_b787128e_2556924cuda3std6ranges3__45__cpo5cdataE:
	.zero		1
	.type		_ZN41_INTERNAL_8052d349_4_k_cu_b787128e_2556926thrust24THRUST_300001_SM_1000_NS12placeholders2_8E,@object
	.size		_ZN41_INTERNAL_8052d349_4_k_cu_b787128e_2556926thrust24THRUST_300001_SM_1000_NS12placeholders2_8E,(_ZN41_INTERNAL_8052d349_4_k_cu_b787128e_2556924cuda3std3__45__cpo4rendE - _ZN41_INTERNAL_8052d349_4_k_cu_b787128e_2556926thrust24THRUST_300001_SM_1000_NS12placeholders2_8E)
_ZN41_INTERNAL_8052d349_4_k_cu_b787128e_2556926thrust24THRUST_300001_SM_1000_NS12placeholders2_8E:
	.zero		1
	.type		_ZN41_INTERNAL_8052d349_4_k_cu_b787128e_2556924cuda3std3__45__cpo4rendE,@object
	.size		_ZN41_INTERNAL_8052d349_4_k_cu_b787128e_2556924cuda3std3__45__cpo4rendE,(_ZN41_INTERNAL_8052d349_4_k_cu_b787128e_2556924cuda3std6ranges3__45__cpo9iter_swapE - _ZN41_INTERNAL_8052d349_4_k_cu_b787128e_2556924cuda3std3__45__cpo4rendE)
_ZN41_INTERNAL_8052d349_4_k_cu_b787128e_2556924cuda3std3__45__cpo4rendE:
	.zero		1
	.type		_ZN41_INTERNAL_8052d349_4_k_cu_b787128e_2556924cuda3std6ranges3__45__cpo9iter_swapE,@object
	.size		_ZN41_INTERNAL_8052d349_4_k_cu_b787128e_2556924cuda3std6ranges3__45__cpo9iter_swapE,(_ZN41_INTERNAL_8052d349_4_k_cu_b787128e_2556924cuda3std3__48unexpectE - _ZN41_INTERNAL_8052d349_4_k_cu_b787128e_2556924cuda3std6ranges3__45__cpo9iter_swapE)
_ZN41_INTERNAL_8052d349_4_k_cu_b787128e_2556924cuda3std6ranges3__45__cpo9iter_swapE:
	.zero		1
	.type		_ZN41_INTERNAL_8052d349_4_k_cu_b787128e_2556924cuda3std3__48unexpectE,@object
	.size		_ZN41_INTERNAL_8052d349_4_k_cu_b787128e_2556924cuda3std3__48unexpectE,(_ZN41_INTERNAL_8052d349_4_k_cu_b787128e_2556926thrust24THRUST_300001_SM_1000_NS6system6detail10sequential3seqE - _ZN41_INTERNAL_8052d349_4_k_cu_b787128e_2556924cuda3std3__48unexpectE)
_ZN41_INTERNAL_8052d349_4_k_cu_b787128e_2556924cuda3std3__48unexpectE:
	.zero		1
	.type		_ZN41_INTERNAL_8052d349_4_k_cu_b787128e_2556926thrust24THRUST_300001_SM_1000_NS6system6detail10sequential3seqE,@object
	.size		_ZN41_INTERNAL_8052d349_4_k_cu_b787128e_2556926thrust24THRUST_300001_SM_1000_NS6system6detail10sequential3seqE,(.L_29 - _ZN41_INTERNAL_8052d349_4_k_cu_b787128e_2556926thrust24THRUST_300001_SM_1000_NS6system6detail10sequential3seqE)
_ZN41_INTERNAL_8052d349_4_k_cu_b787128e_2556926thrust24THRUST_300001_SM_1000_NS6system6detail10sequential3seqE:
	.zero		1
.L_29:


//--------------------- .nv.constant0._ZN3cub18CUB_300001_SM_10006detail11EmptyKernelIvEEvv --------------------------
	.section	.nv.constant0._ZN3cub18CUB_300001_SM_10006detail11EmptyKernelIvEEvv,"a",@progbits
	.sectionflags	@""
	.align	4
.nv.constant0._ZN3cub18CUB_300001_SM_10006detail11EmptyKernelIvEEvv:
	.zero		896


//--------------------- SYMBOLS --------------------------

	.type		.nv.reservedSmem.offset0,@object
	.size		.nv.reservedSmem.offset0,0x4
